	.headerflags	@"EF_CUDA_TEXMODE_UNIFIED EF_CUDA_64BIT_ADDRESS EF_CUDA_ACCELERATORS EF_CUDA_SM90 EF_CUDA_VIRTUAL_SM(EF_CUDA_SM90)"
	.elftype	@"ET_EXEC"


//--------------------- .nv.info                  --------------------------
	.section	.nv.info,"",@"SHT_CUDA_INFO"
	.align	4


	//----- nvinfo : EIATTR_REGCOUNT
	.align		4
        /*0000*/ 	.byte	0x04, 0x2f
        /*0002*/ 	.short	(.L_1 - .L_0)
	.align		4
.L_0:
        /*0004*/ 	.word	index@(triton_poi_fused_add_mul_relu_threshold_backward_0)
        /*0008*/ 	.word	0x00000012


	//----- nvinfo : EIATTR_MIN_STACK_SIZE
	.align		4
.L_1:
        /*000c*/ 	.byte	0x04, 0x12
        /*000e*/ 	.short	(.L_3 - .L_2)
	.align		4
.L_2:
        /*0010*/ 	.word	index@(triton_poi_fused_add_mul_relu_threshold_backward_0)
        /*0014*/ 	.word	0x00000000


	//----- nvinfo : EIATTR_FRAME_SIZE
	.align		4
.L_3:
        /*0018*/ 	.byte	0x04, 0x11
        /*001a*/ 	.short	(.L_5 - .L_4)
	.align		4
.L_4:
        /*001c*/ 	.word	index@(triton_poi_fused_add_mul_relu_threshold_backward_0)
        /*0020*/ 	.word	0x00000000


	//----- nvinfo : EIATTR_MIN_STACK_SIZE
	.align		4
.L_5:
        /*0024*/ 	.byte	0x04, 0x12
        /*0026*/ 	.short	(.L_7 - .L_6)
	.align		4
.L_6:
        /*0028*/ 	.word	index@(triton_poi_fused_add_mul_relu_threshold_backward_0)
        /*002c*/ 	.word	0x00000000
.L_7:


//--------------------- .nv.info.triton_poi_fused_add_mul_relu_threshold_backward_0 --------------------------
	.section	.nv.info.triton_poi_fused_add_mul_relu_threshold_backward_0,"",@"SHT_CUDA_INFO"
	.sectionflags	@""
	.align	4


	//----- nvinfo : EIATTR_CUDA_API_VERSION
	.align		4
        /*0000*/ 	.byte	0x04, 0x37
        /*0002*/ 	.short	(.L_9 - .L_8)
.L_8:
        /*0004*/ 	.word	0x0000007c


	//----- nvinfo : EIATTR_KPARAM_INFO
	.align		4
.L_9:
        /*0008*/ 	.byte	0x04, 0x17
        /*000a*/ 	.short	(.L_11 - .L_10)
.L_10:
        /*000c*/ 	.word	0x00000000
        /*0010*/ 	.short	0x0005
        /*0012*/ 	.short	0x0028
        /*0014*/ 	.byte	0x00, 0xf0, 0x11, 0x00


	//----- nvinfo : EIATTR_KPARAM_INFO
	.align		4
.L_11:
        /*0018*/ 	.byte	0x04, 0x17
        /*001a*/ 	.short	(.L_13 - .L_12)
.L_12:
        /*001c*/ 	.word	0x00000000
        /*0020*/ 	.short	0x0004
        /*0022*/ 	.short	0x0020
        /*0024*/ 	.byte	0x00, 0xf4, 0x21, 0x00


	//----- nvinfo : EIATTR_KPARAM_INFO
	.align		4
.L_13:
        /*0028*/ 	.byte	0x04, 0x17
        /*002a*/ 	.short	(.L_15 - .L_14)
.L_14:
        /*002c*/ 	.word	0x00000000
        /*0030*/ 	.short	0x0003
        /*0032*/ 	.short	0x0018
        /*0034*/ 	.byte	0x00, 0xf4, 0x21, 0x00


	//----- nvinfo : EIATTR_KPARAM_INFO
	.align		4
.L_15:
        /*0038*/ 	.byte	0x04, 0x17
        /*003a*/ 	.short	(.L_17 - .L_16)
.L_16:
        /*003c*/ 	.word	0x00000000
        /*0040*/ 	.short	0x0002
        /*0042*/ 	.short	0x0010
        /*0044*/ 	.byte	0x00, 0xf4, 0x21, 0x00


	//----- nvinfo : EIATTR_KPARAM_INFO
	.align		4
.L_17:
        /*0048*/ 	.byte	0x04, 0x17
        /*004a*/ 	.short	(.L_19 - .L_18)
.L_18:
        /*004c*/ 	.word	0x00000000
        /*0050*/ 	.short	0x0001
        /*0052*/ 	.short	0x0008
        /*0054*/ 	.byte	0x00, 0xf4, 0x21, 0x00


	//----- nvinfo : EIATTR_KPARAM_INFO
	.align		4
.L_19:
        /*0058*/ 	.byte	0x04, 0x17
        /*005a*/ 	.short	(.L_21 - .L_20)
.L_20:
        /*005c*/ 	.word	0x00000000
        /*0060*/ 	.short	0x0000
        /*0062*/ 	.short	0x0000
        /*0064*/ 	.byte	0x00, 0xf4, 0x21, 0x00


	//----- nvinfo : EIATTR_SPARSE_MMA_MASK
	.align		4
.L_21:
        /*0068*/ 	.byte	0x03, 0x50
        /*006a*/ 	.short	0x0000


	//----- nvinfo : EIATTR_MAXREG_COUNT
	.align		4
        /*006c*/ 	.byte	0x03, 0x1b
        /*006e*/ 	.short	0x00ff


	//----- nvinfo : EIATTR_EXIT_INSTR_OFFSETS
	.align		4
        /*0070*/ 	.byte	0x04, 0x1c
        /*0072*/ 	.short	(.L_23 - .L_22)


	//   ....[0]....
.L_22:
        /*0074*/ 	.word	0x00000230


	//   ....[1]....
        /*0078*/ 	.word	0x00000250


	//----- nvinfo : EIATTR_REQNTID
	.align		4
.L_23:
        /*007c*/ 	.byte	0x04, 0x10
        /*007e*/ 	.short	(.L_25 - .L_24)
.L_24:
        /*0080*/ 	.word	0x00000080
        /*0084*/ 	.word	0x00000001
        /*0088*/ 	.word	0x00000001


	//----- nvinfo : EIATTR_CBANK_PARAM_SIZE
	.align		4
.L_25:
        /*008c*/ 	.byte	0x03, 0x19
        /*008e*/ 	.short	0x002c


	//----- nvinfo : EIATTR_PARAM_CBANK
	.align		4
        /*0090*/ 	.byte	0x04, 0x0a
        /*0092*/ 	.short	(.L_27 - .L_26)
	.align		4
.L_26:
        /*0094*/ 	.word	index@(.nv.constant0.triton_poi_fused_add_mul_relu_threshold_backward_0)
        /*0098*/ 	.short	0x0210
        /*009a*/ 	.short	0x002c


	//----- nvinfo : EIATTR_SW_WAR
	.align		4
.L_27:
        /*009c*/ 	.byte	0x04, 0x36
        /*009e*/ 	.short	(.L_29 - .L_28)
.L_28:
        /*00a0*/ 	.word	0x00000008
.L_29:


//--------------------- .nv.callgraph             --------------------------
	.section	.nv.callgraph,"",@"SHT_CUDA_CALLGRAPH"
	.align	4
	.sectionentsize	8
	.align		4
        /*0000*/ 	.word	0x00000000
	.align		4
        /*0004*/ 	.word	0xffffffff
	.align		4
        /*0008*/ 	.word	0x00000000
	.align		4
        /*000c*/ 	.word	0xfffffffe
	.align		4
        /*0010*/ 	.word	0x00000000
	.align		4
        /*0014*/ 	.word	0xfffffffd
	.align		4
        /*0018*/ 	.word	0x00000000
	.align		4
        /*001c*/ 	.word	0xfffffffc


//--------------------- .text.triton_poi_fused_add_mul_relu_threshold_backward_0 --------------------------
	.section	.text.triton_poi_fused_add_mul_relu_threshold_backward_0,"ax",@progbits
	.align	128
        .global         triton_poi_fused_add_mul_relu_threshold_backward_0
        .type           triton_poi_fused_add_mul_relu_threshold_backward_0,@function
        .size           triton_poi_fused_add_mul_relu_threshold_backward_0,(.L_x_1 - triton_poi_fused_add_mul_relu_threshold_backward_0)
        .other          triton_poi_fused_add_mul_relu_threshold_backward_0,@"STO_CUDA_ENTRY STV_DEFAULT"
triton_poi_fused_add_mul_relu_threshold_backward_0:
.text.triton_poi_fused_add_mul_relu_threshold_backward_0:
[----:B------:R-:W0:Y:S02]  /*0000*/  LDC R1, c[0x0][0x28] ;  /* 0x00000a00ff017b82 */ /* 0x000e240000000800 */
[----:B------:R-:W1:Y:S01]  /*0010*/  S2R R0, SR_TID.X ;  /* 0x0000000000007919 */ /* 0x000e620000002100 */
[----:B------:R-:W2:Y:S01]  /*0020*/  LDC.64 R6, c[0x0][0x220] ;  /* 0x00008800ff067b82 */ /* 0x000ea20000000a00 */
[----:B------:R-:W-:Y:S01]  /*0030*/  IMAD.MOV.U32 R13, RZ, RZ, RZ ;  /* 0x000000ffff0d7224 */ /* 0x000fe200078e00ff */
[----:B------:R-:W-:Y:S01]  /*0040*/  ULDC.64 UR4, c[0x0][0x208] ;  /* 0x0000820000047ab9 */ /* 0x000fe20000000a00 */
[----:B------:R-:W3:Y:S01]  /*0050*/  S2R R11, SR_CTAID.X ;  /* 0x00000000000b7919 */ /* 0x000ee20000002500 */
[----:B------:R-:W-:Y:S01]  /*0060*/  IMAD.MOV.U32 R15, RZ, RZ, RZ ;  /* 0x000000ffff0f7224 */ /* 0x000fe200078e00ff */
[----:B------:R-:W-:-:S03]  /*0070*/  ULDC.64 UR6, c[0x0][0x230] ;  /* 0x00008c0000067ab9 */ /* 0x000fc60000000a00 */
[----:B------:R-:W4:Y:S08]  /*0080*/  LDC.64 R2, c[0x0][0x210] ;  /* 0x00008400ff027b82 */ /* 0x000f300000000a00 */
[----:B------:R-:W5:Y:S01]  /*0090*/  LDC.64 R4, c[0x0][0x218] ;  /* 0x00008600ff047b82 */ /* 0x000f620000000a00 */
[----:B-1----:R-:W-:Y:S02]  /*00a0*/  LOP3.LUT R0, R0, 0x7f, RZ, 0xc0, !PT ;  /* 0x0000007f00007812 */ /* 0x002fe400078ec0ff */
[----:B---3--:R-:W-:-:S03]  /*00b0*/  SHF.R.S32.HI R8, RZ, 0x18, R11 ;  /* 0x00000018ff087819 */ /* 0x008fc6000001140b */
[----:B------:R-:W-:Y:S01]  /*00c0*/  IMAD R11, R11, 0x80, R0 ;  /* 0x000000800b0b7824 */ /* 0x000fe200078e0200 */
[----:B------:R-:W-:-:S03]  /*00d0*/  SGXT R0, R8, 0x1 ;  /* 0x000000010800781a */ /* 0x000fc60000000200 */
[C---:B----4-:R-:W-:Y:S01]  /*00e0*/  IMAD.WIDE R2, R11.reuse, 0x4, R2 ;  /* 0x000000040b027825 */ /* 0x050fe200078e0202 */
[C---:B------:R-:W-:Y:S02]  /*00f0*/  ISETP.GE.AND P0, PT, R11.reuse, 0x100, PT ;  /* 0x000001000b00780c */ /* 0x040fe40003f06270 */
[----:B------:R-:W-:Y:S01]  /*0100*/  LEA.HI R0, R0, R11, RZ, 0x2 ;  /* 0x0000000b00007211 */ /* 0x000fe200078f10ff */
[----:B-----5:R-:W-:-:S03]  /*0110*/  IMAD.WIDE R4, R11, 0x4, R4 ;  /* 0x000000040b047825 */ /* 0x020fc600078e0204 */
[----:B------:R-:W-:-:S05]  /*0120*/  LOP3.LUT R0, R0, 0xfffffffc, RZ, 0xc0, !PT ;  /* 0xfffffffc00007812 */ /* 0x000fca00078ec0ff */
[----:B------:R-:W-:Y:S02]  /*0130*/  IMAD.IADD R9, R11, 0x1, -R0 ;  /* 0x000000010b097824 */ /* 0x000fe400078e0a00 */
[----:B------:R-:W-:Y:S01]  /*0140*/  IMAD.MOV.U32 R0, RZ, RZ, RZ ;  /* 0x000000ffff007224 */ /* 0x000fe200078e00ff */
[----:B------:R-:W3:Y:S01]  /*0150*/  @!P0 LDG.E R13, desc[UR4][R4.64] ;  /* 0x00000004040d8981 */ /* 0x000ee2000c1e1900 */
[----:B--2---:R-:W-:Y:S02]  /*0160*/  IMAD.WIDE R6, R9, 0x4, R6 ;  /* 0x0000000409067825 */ /* 0x004fe400078e0206 */
[----:B------:R-:W1:Y:S02]  /*0170*/  LDC.64 R8, c[0x0][0x228] ;  /* 0x00008a00ff087b82 */ /* 0x000e640000000a00 */
[----:B------:R-:W3:Y:S04]  /*0180*/  @!P0 LDG.E R0, desc[UR4][R2.64] ;  /* 0x0000000402008981 */ /* 0x000ee8000c1e1900 */
[----:B------:R-:W3:Y:S01]  /*0190*/  @!P0 LDG.E.EL R15, desc[UR4][R6.64] ;  /* 0x00000004060f8981 */ /* 0x000ee2000c2e1900 */
[----:B-1----:R-:W-:-:S04]  /*01a0*/  IMAD.WIDE R8, R11, 0x4, R8 ;  /* 0x000000040b087825 */ /* 0x002fc800078e0208 */
[----:B---3--:R-:W-:-:S05]  /*01b0*/  FFMA R0, R15, R13, R0 ;  /* 0x0000000d0f007223 */ /* 0x008fca0000000000 */
[----:B------:R-:W-:-:S04]  /*01c0*/  FSETP.GEU.AND P1, PT, R0, RZ, PT ;  /* 0x000000ff0000720b */ /* 0x000fc80003f2e000 */
[----:B------:R-:W-:Y:S02]  /*01d0*/  FSEL R13, R0, RZ, P1 ;  /* 0x000000ff000d7208 */ /* 0x000fe40000800000 */
[----:B------:R-:W-:Y:S02]  /*01e0*/  IADD3 R10, P1, R11, UR6, RZ ;  /* 0x000000060b0a7c10 */ /* 0x000fe4000ff3e0ff */
[----:B------:R-:W-:Y:S01]  /*01f0*/  FSETP.GTU.AND P2, PT, R13, RZ, PT ;  /* 0x000000ff0d00720b */ /* 0x000fe20003f4c000 */
[----:B------:R1:W-:Y:S01]  /*0200*/  @!P0 STG.E desc[UR4][R8.64], R13 ;  /* 0x0000000d08008986 */ /* 0x0003e2000c101904 */
[----:B------:R-:W-:Y:S02]  /*0210*/  LEA.HI.X.SX32 R11, R11, UR7, 0x1, P1 ;  /* 0x000000070b0b7c11 */ /* 0x000fe400088f0eff */
[----:B------:R-:W-:Y:S01]  /*0220*/  SEL R3, RZ, 0x1, P2 ;  /* 0x00000001ff037807 */ /* 0x000fe20001000000 */
[----:B------:R-:W-:Y:S08]  /*0230*/  @P0 EXIT ;  /* 0x000000000000094d */ /* 0x000ff00003800000 */
[----:B------:R-:W-:Y:S01]  /*0240*/  STG.E.U8 desc[UR4][R10.64], R3 ;  /* 0x000000030a007986 */ /* 0x000fe2000c101104 */
[----:B------:R-:W-:Y:S05]  /*0250*/  EXIT ;  /* 0x000000000000794d */ /* 0x000fea0003800000 */
.L_x_0:
[----:B------:R-:W-:-:S00]  /*0260*/  BRA `(.L_x_0) ;  /* 0xfffffffc00fc7947 */ /* 0x000fc0000383ffff */
[----:B------:R-:W-:-:S00]  /*0270*/  NOP ;  /* 0x0000000000007918 */ /* 0x000fc00000000000 */
        /* <DEDUP_REMOVED lines=8> */
.L_x_1:


//--------------------- .nv.constant0.triton_poi_fused_add_mul_relu_threshold_backward_0 --------------------------
	.section	.nv.constant0.triton_poi_fused_add_mul_relu_threshold_backward_0,"a",@progbits
	.sectionflags	@""
	.align	4
.nv.constant0.triton_poi_fused_add_mul_relu_threshold_backward_0:
	.zero		572
